//
// Generated by NVIDIA NVVM Compiler
//
// Compiler Build ID: CL-36424714
// Cuda compilation tools, release 13.0, V13.0.88
// Based on NVVM 20.0.0
//

.version 9.0
.target sm_100
.address_size 64

	// .globl	_Z13insertionSortPii

.visible .entry _Z13insertionSortPii(
	.param .u64 .ptr .align 1 _Z13insertionSortPii_param_0,
	.param .u32 _Z13insertionSortPii_param_1
)
{
	.reg .pred 	%p<4>;
	.reg .b32 	%r<10>;
	.reg .b64 	%rd<15>;

	ld.param.u64 	%rd5, [_Z13insertionSortPii_param_0];
	cvta.to.global.u64 	%rd1, %rd5;
	mov.u32 	%r8, %tid.x;
	mul.wide.u32 	%rd6, %r8, 4;
	add.s64 	%rd7, %rd1, %rd6;
	ld.global.u32 	%r2, [%rd7];
	setp.eq.s32 	%p1, %r8, 0;
	mov.b64 	%rd14, 0;
	@%p1 bra 	$L__BB0_4;
$L__BB0_1:
	add.s32 	%r4, %r8, -1;
	mul.wide.u32 	%rd8, %r4, 4;
	add.s64 	%rd9, %rd1, %rd8;
	ld.global.u32 	%r5, [%rd9];
	setp.le.s32 	%p2, %r5, %r2;
	mov.u32 	%r9, %r8;
	@%p2 bra 	$L__BB0_3;
	mul.wide.u32 	%rd10, %r8, 4;
	add.s64 	%rd11, %rd1, %rd10;
	st.global.u32 	[%rd11], %r5;
	setp.gt.u32 	%p3, %r8, 1;
	mov.b32 	%r9, 0;
	mov.u32 	%r8, %r4;
	@%p3 bra 	$L__BB0_1;
$L__BB0_3:
	cvt.u64.u32 	%rd14, %r9;
$L__BB0_4:
	shl.b64 	%rd12, %rd14, 2;
	add.s64 	%rd13, %rd1, %rd12;
	st.global.u32 	[%rd13], %r2;
	ret;

}


// ===== COMPILED SASS (sm_100) =====

	.target	sm_100

	.elftype	@"ET_EXEC"


//--------------------- .note.nv.tkinfo           --------------------------
	.section	.note.nv.tkinfo,"",@"SHT_NOTE"
	.sectionflags	@"SHF_NOTE_NV_TKINFO"
	.tkinfo
        /*0018*/ 	.word	0x00000002
        /*0030*/ 	.string	""
        /*0030*/ 	.string	"ptxas"
        /*0030*/ 	.string	"Cuda compilation tools, release 13.0, V13.0.88"
        /*0030*/ 	.string	"Build cuda_13.0.r13.0/compiler.36424714_0"
        /*0030*/ 	.string	"-arch sm_100 -m 64 "



//--------------------- .note.nv.cuinfo           --------------------------
	.section	.note.nv.cuinfo,"",@"SHT_NOTE"
	.sectionflags	@"SHF_NOTE_NV_CUINFO"
        /*0018*/ 	.short	0x0002
        /*001a*/ 	.short	0x0064
        /*001c*/ 	.short	0x0082
	.zero		2


//--------------------- .nv.info                  --------------------------
	.section	.nv.info,"",@"SHT_CUDA_INFO"
	.align	4


	//----- nvinfo : EIATTR_REGCOUNT
	.align		4
        /*0000*/ 	.byte	0x04, 0x2f
        /*0002*/ 	.short	(.L_1 - .L_0)
	.align		4
.L_0:
        /*0004*/ 	.word	index@(_Z13insertionSortPii)
        /*0008*/ 	.word	0x0000000e


	//----- nvinfo : EIATTR_FRAME_SIZE
	.align		4
.L_1:
        /*000c*/ 	.byte	0x04, 0x11
        /*000e*/ 	.short	(.L_3 - .L_2)
	.align		4
.L_2:
        /*0010*/ 	.word	index@(_Z13insertionSortPii)
        /*0014*/ 	.word	0x00000000


	//----- nvinfo : EIATTR_MIN_STACK_SIZE
	.align		4
.L_3:
        /*0018*/ 	.byte	0x04, 0x12
        /*001a*/ 	.short	(.L_5 - .L_4)
	.align		4
.L_4:
        /*001c*/ 	.word	index@(_Z13insertionSortPii)
        /*0020*/ 	.word	0x00000000
.L_5:


//--------------------- .nv.compat                --------------------------
	.section	.nv.compat,"",@"SHT_CUDA_COMPAT_INFO"
	.align	4
        /*0000*/ 	.byte	0x02, 0x09, 0x00, 0x00, 0x02, 0x02, 0x01, 0x00, 0x02, 0x05, 0x05, 0x00, 0x03, 0x07, 0x01, 0x01
        /*0010*/ 	.byte	0x02, 0x03, 0x00, 0x00, 0x02, 0x06, 0x01, 0x00, 0x04, 0x0b, 0x08, 0x00, 0x09, 0x00, 0x00, 0x00
        /*0020*/ 	.byte	0x00, 0x00, 0x00, 0x00


//--------------------- .nv.info._Z13insertionSortPii --------------------------
	.section	.nv.info._Z13insertionSortPii,"",@"SHT_CUDA_INFO"
	.sectionflags	@""
	.align	4


	//----- nvinfo : EIATTR_CUDA_API_VERSION
	.align		4
        /*0000*/ 	.byte	0x04, 0x37
        /*0002*/ 	.short	(.L_7 - .L_6)
.L_6:
        /*0004*/ 	.word	0x00000082


	//----- nvinfo : EIATTR_KPARAM_INFO
	.align		4
.L_7:
        /*0008*/ 	.byte	0x04, 0x17
        /*000a*/ 	.short	(.L_9 - .L_8)
.L_8:
        /*000c*/ 	.word	0x00000000
        /*0010*/ 	.short	0x0001
        /*0012*/ 	.short	0x0008
        /*0014*/ 	.byte	0x00, 0xf0, 0x11, 0x00


	//----- nvinfo : EIATTR_KPARAM_INFO
	.align		4
.L_9:
        /*0018*/ 	.byte	0x04, 0x17
        /*001a*/ 	.short	(.L_11 - .L_10)
.L_10:
        /*001c*/ 	.word	0x00000000
        /*0020*/ 	.short	0x0000
        /*0022*/ 	.short	0x0000
        /*0024*/ 	.byte	0x00, 0xf5, 0x21, 0x00


	//----- nvinfo : EIATTR_SPARSE_MMA_MASK
	.align		4
.L_11:
        /*0028*/ 	.byte	0x03, 0x50
        /*002a*/ 	.short	0x0000


	//----- nvinfo : EIATTR_MAXREG_COUNT
	.align		4
        /*002c*/ 	.byte	0x03, 0x1b
        /*002e*/ 	.short	0x00ff


	//----- nvinfo : EIATTR_MERCURY_ISA_VERSION
	.align		4
        /*0030*/ 	.byte	0x03, 0x5f
        /*0032*/ 	.short	0x0101


	//----- nvinfo : EIATTR_VRC_CTA_INIT_COUNT
	.align		4
        /*0034*/ 	.byte	0x02, 0x4a
	.zero		1
	.zero		1


	//----- nvinfo : EIATTR_EXIT_INSTR_OFFSETS
	.align		4
        /*0038*/ 	.byte	0x04, 0x1c
        /*003a*/ 	.short	(.L_13 - .L_12)


	//   ....[0]....
.L_12:
        /*003c*/ 	.word	0x000001f0


	//----- nvinfo : EIATTR_CRS_STACK_SIZE
	.align		4
.L_13:
        /*0040*/ 	.byte	0x04, 0x1e
        /*0042*/ 	.short	(.L_15 - .L_14)
.L_14:
        /*0044*/ 	.word	0x00000000


	//----- nvinfo : EIATTR_CBANK_PARAM_SIZE
	.align		4
.L_15:
        /*0048*/ 	.byte	0x03, 0x19
        /*004a*/ 	.short	0x000c


	//----- nvinfo : EIATTR_PARAM_CBANK
	.align		4
        /*004c*/ 	.byte	0x04, 0x0a
        /*004e*/ 	.short	(.L_17 - .L_16)
	.align		4
.L_16:
        /*0050*/ 	.word	index@(.nv.constant0._Z13insertionSortPii)
        /*0054*/ 	.short	0x0380
        /*0056*/ 	.short	0x000c


	//----- nvinfo : EIATTR_SW_WAR
	.align		4
.L_17:
        /*0058*/ 	.byte	0x04, 0x36
        /*005a*/ 	.short	(.L_19 - .L_18)
.L_18:
        /*005c*/ 	.word	0x00000008
.L_19:


//--------------------- .nv.callgraph             --------------------------
	.section	.nv.callgraph,"",@"SHT_CUDA_CALLGRAPH"
	.align	4
	.sectionentsize	8
	.align		4
        /*0000*/ 	.word	0x00000000
	.align		4
        /*0004*/ 	.word	0xffffffff
	.align		4
        /*0008*/ 	.word	0x00000000
	.align		4
        /*000c*/ 	.word	0xfffffffe
	.align		4
        /*0010*/ 	.word	0x00000000
	.align		4
        /*0014*/ 	.word	0xfffffffd
	.align		4
        /*0018*/ 	.word	0x00000000
	.align		4
        /*001c*/ 	.word	0xfffffffc


//--------------------- .text._Z13insertionSortPii --------------------------
	.section	.text._Z13insertionSortPii,"ax",@progbits
	.align	128
        .global         _Z13insertionSortPii
        .type           _Z13insertionSortPii,@function
        .size           _Z13insertionSortPii,(.L_x_6 - _Z13insertionSortPii)
        .other          _Z13insertionSortPii,@"STO_CUDA_ENTRY STV_DEFAULT"
_Z13insertionSortPii:
.text._Z13insertionSortPii:
[----:B------:R-:W-:Y:S01]  /*0000*/  LDC R1, c[0x0][0x37c] ;  /* 0x0000df00ff017b82 */ /* 0x000fe20000000800 */
[----:B------:R-:W0:Y:S07]  /*0010*/  S2R R9, SR_TID.X ;  /* 0x0000000000097919 */ /* 0x000e2e0000002100 */
[----:B------:R-:W0:Y:S01]  /*0020*/  LDC.64 R2, c[0x0][0x380] ;  /* 0x0000e000ff027b82 */ /* 0x000e220000000a00 */
[----:B------:R-:W1:Y:S01]  /*0030*/  LDCU.64 UR4, c[0x0][0x358] ;  /* 0x00006b00ff0477ac */ /* 0x000e620008000a00 */
[----:B0-----:R-:W-:-:S05]  /*0040*/  IMAD.WIDE.U32 R2, R9, 0x4, R2 ;  /* 0x0000000409027825 */ /* 0x001fca00078e0002 */
[----:B-1----:R0:W5:Y:S01]  /*0050*/  LDG.E R7, desc[UR4][R2.64] ;  /* 0x0000000402077981 */ /* 0x002162000c1e1900 */
[----:B------:R-:W-:Y:S01]  /*0060*/  ISETP.NE.AND P0, PT, R9, RZ, PT ;  /* 0x000000ff0900720c */ /* 0x000fe20003f05270 */
[----:B------:R-:W-:Y:S01]  /*0070*/  BSSY.RECONVERGENT B0, `(.L_x_0) ;  /* 0x0000013000007945 */ /* 0x000fe20003800200 */
[----:B------:R-:W-:-:S11]  /*0080*/  CS2R R4, SRZ ;  /* 0x0000000000047805 */ /* 0x000fd6000001ff00 */
[----:B0-----:R-:W-:Y:S05]  /*0090*/  @!P0 BRA `(.L_x_1) ;  /* 0x0000000000408947 */ /* 0x001fea0003800000 */
[----:B------:R-:W0:Y:S01]  /*00a0*/  LDC.64 R4, c[0x0][0x380] ;  /* 0x0000e000ff047b82 */ /* 0x000e220000000a00 */
[----:B------:R-:W-:Y:S01]  /*00b0*/  BSSY.RECONVERGENT B1, `(.L_x_2) ;  /* 0x000000c000017945 */ /* 0x000fe20003800200 */
.L_x_4:
[----:B------:R-:W-:-:S04]  /*00c0*/  VIADD R11, R9, 0xffffffff ;  /* 0xffffffff090b7836 */ /* 0x000fc80000000000 */
[----:B01----:R-:W-:-:S05]  /*00d0*/  IMAD.WIDE.U32 R2, R11, 0x4, R4 ;  /* 0x000000040b027825 */ /* 0x003fca00078e0004 */
[----:B------:R-:W2:Y:S02]  /*00e0*/  LDG.E R0, desc[UR4][R2.64] ;  /* 0x0000000402007981 */ /* 0x000ea4000c1e1900 */
[----:B--2--5:R-:W-:-:S13]  /*00f0*/  ISETP.GT.AND P0, PT, R0, R7, PT ;  /* 0x000000070000720c */ /* 0x024fda0003f04270 */
[----:B------:R-:W-:Y:S05]  /*0100*/  @!P0 BRA `(.L_x_3) ;  /* 0x0000000000188947 */ /* 0x000fea0003800000 */
[C---:B------:R-:W-:Y:S01]  /*0110*/  IMAD.WIDE.U32 R2, R9.reuse, 0x4, R4 ;  /* 0x0000000409027825 */ /* 0x040fe200078e0004 */
[----:B------:R-:W-:-:S03]  /*0120*/  ISETP.GT.U32.AND P0, PT, R9, 0x1, PT ;  /* 0x000000010900780c */ /* 0x000fc60003f04070 */
[----:B------:R-:W-:Y:S01]  /*0130*/  IMAD.MOV.U32 R9, RZ, RZ, R11 ;  /* 0x000000ffff097224 */ /* 0x000fe200078e000b */
[----:B------:R1:W-:Y:S09]  /*0140*/  STG.E desc[UR4][R2.64], R0 ;  /* 0x0000000002007986 */ /* 0x0003f2000c101904 */
[----:B------:R-:W-:Y:S05]  /*0150*/  @P0 BRA `(.L_x_4) ;  /* 0xfffffffc00d80947 */ /* 0x000fea000383ffff */
[----:B------:R-:W-:-:S07]  /*0160*/  HFMA2 R9, -RZ, RZ, 0, 0 ;  /* 0x00000000ff097431 */ /* 0x000fce00000001ff */
.L_x_3:
[----:B------:R-:W-:Y:S05]  /*0170*/  BSYNC.RECONVERGENT B1 ;  /* 0x0000000000017941 */ /* 0x000fea0003800200 */
.L_x_2:
[----:B------:R-:W-:Y:S01]  /*0180*/  IMAD.MOV.U32 R4, RZ, RZ, R9 ;  /* 0x000000ffff047224 */ /* 0x000fe200078e0009 */
[----:B------:R-:W-:-:S07]  /*0190*/  MOV R5, RZ ;  /* 0x000000ff00057202 */ /* 0x000fce0000000f00 */
.L_x_1:
[----:B------:R-:W-:Y:S05]  /*01a0*/  BSYNC.RECONVERGENT B0 ;  /* 0x0000000000007941 */ /* 0x000fea0003800200 */
.L_x_0:
[----:B------:R-:W1:Y:S02]  /*01b0*/  LDCU.64 UR6, c[0x0][0x380] ;  /* 0x00007000ff0677ac */ /* 0x000e640008000a00 */
[----:B-1----:R-:W-:-:S04]  /*01c0*/  LEA R2, P0, R4, UR6, 0x2 ;  /* 0x0000000604027c11 */ /* 0x002fc8000f8010ff */
[----:B------:R-:W-:-:S05]  /*01d0*/  LEA.HI.X R3, R4, UR7, R5, 0x2, P0 ;  /* 0x0000000704037c11 */ /* 0x000fca00080f1405 */
[----:B-----5:R-:W-:Y:S01]  /*01e0*/  STG.E desc[UR4][R2.64], R7 ;  /* 0x0000000702007986 */ /* 0x020fe2000c101904 */
[----:B------:R-:W-:Y:S05]  /*01f0*/  EXIT ;  /* 0x000000000000794d */ /* 0x000fea0003800000 */
.L_x_5:
[----:B------:R-:W-:-:S00]  /*0200*/  BRA `(.L_x_5) ;  /* 0xfffffffc00fc7947 */ /* 0x000fc0000383ffff */
[----:B------:R-:W-:-:S00]  /*0210*/  NOP ;  /* 0x0000000000007918 */ /* 0x000fc00000000000 */
        /* <DEDUP_REMOVED lines=14> */
.L_x_6:


//--------------------- .nv.shared.reserved.0     --------------------------
	.section	.nv.shared.reserved.0,"aw",@nobits
	.weak		__nv_reservedSMEM_offset_0_alias
	.size		__nv_reservedSMEM_offset_0_alias, 0, 64
	.other		__nv_reservedSMEM_offset_0_alias,@"STO_CUDA_RESERVED_SHARED STV_DEFAULT"
__nv_reservedSMEM_offset_0_alias:
	.zero		0
	.zero		64


//--------------------- .nv.constant0._Z13insertionSortPii --------------------------
	.section	.nv.constant0._Z13insertionSortPii,"a",@progbits
	.sectionflags	@""
	.align	4
.nv.constant0._Z13insertionSortPii:
	.zero		908


//--------------------- SYMBOLS --------------------------

	.type		.nv.reservedSmem.offset0,@object
	.size		.nv.reservedSmem.offset0,0x4
